//
// Generated by NVIDIA NVVM Compiler
//
// Compiler Build ID: CL-36424714
// Cuda compilation tools, release 13.0, V13.0.88
// Based on NVVM 20.0.0
//

.version 9.0
.target sm_100
.address_size 64

	// .globl	_Z21vectorScalarMulSharedPfPKffi
// _ZZ21vectorScalarMulSharedPfPKffiE6s_data has been demoted

.visible .entry _Z21vectorScalarMulSharedPfPKffi(
	.param .u64 .ptr .align 1 _Z21vectorScalarMulSharedPfPKffi_param_0,
	.param .u64 .ptr .align 1 _Z21vectorScalarMulSharedPfPKffi_param_1,
	.param .f32 _Z21vectorScalarMulSharedPfPKffi_param_2,
	.param .u32 _Z21vectorScalarMulSharedPfPKffi_param_3
)
{
	.reg .pred 	%p<3>;
	.reg .b32 	%r<9>;
	.reg .b32 	%f<5>;
	.reg .b64 	%rd<9>;
	// demoted variable
	.shared .align 4 .b8 _ZZ21vectorScalarMulSharedPfPKffiE6s_data[2048];
	ld.param.u64 	%rd1, [_Z21vectorScalarMulSharedPfPKffi_param_0];
	ld.param.u64 	%rd2, [_Z21vectorScalarMulSharedPfPKffi_param_1];
	ld.param.f32 	%f1, [_Z21vectorScalarMulSharedPfPKffi_param_2];
	ld.param.u32 	%r3, [_Z21vectorScalarMulSharedPfPKffi_param_3];
	mov.u32 	%r4, %ctaid.x;
	mov.u32 	%r5, %ntid.x;
	mov.u32 	%r6, %tid.x;
	mad.lo.s32 	%r1, %r4, %r5, %r6;
	setp.ge.s32 	%p1, %r1, %r3;
	shl.b32 	%r7, %r6, 2;
	mov.u32 	%r8, _ZZ21vectorScalarMulSharedPfPKffiE6s_data;
	add.s32 	%r2, %r8, %r7;
	@%p1 bra 	$L__BB0_2;
	cvta.to.global.u64 	%rd3, %rd2;
	mul.wide.s32 	%rd4, %r1, 4;
	add.s64 	%rd5, %rd3, %rd4;
	ld.global.f32 	%f2, [%rd5];
	st.shared.f32 	[%r2], %f2;
$L__BB0_2:
	setp.ge.s32 	%p2, %r1, %r3;
	bar.sync 	0;
	@%p2 bra 	$L__BB0_4;
	ld.shared.f32 	%f3, [%r2];
	mul.f32 	%f4, %f1, %f3;
	cvta.to.global.u64 	%rd6, %rd1;
	mul.wide.s32 	%rd7, %r1, 4;
	add.s64 	%rd8, %rd6, %rd7;
	st.global.f32 	[%rd8], %f4;
$L__BB0_4:
	ret;

}


// ===== COMPILED SASS (sm_100) =====

	.target	sm_100

	.elftype	@"ET_EXEC"


//--------------------- .note.nv.tkinfo           --------------------------
	.section	.note.nv.tkinfo,"",@"SHT_NOTE"
	.sectionflags	@"SHF_NOTE_NV_TKINFO"
	.tkinfo
        /*0018*/ 	.word	0x00000002
        /*0030*/ 	.string	""
        /*0030*/ 	.string	"ptxas"
        /*0030*/ 	.string	"Cuda compilation tools, release 13.0, V13.0.88"
        /*0030*/ 	.string	"Build cuda_13.0.r13.0/compiler.36424714_0"
        /*0030*/ 	.string	"-arch sm_100 -m 64 "



//--------------------- .note.nv.cuinfo           --------------------------
	.section	.note.nv.cuinfo,"",@"SHT_NOTE"
	.sectionflags	@"SHF_NOTE_NV_CUINFO"
        /*0018*/ 	.short	0x0002
        /*001a*/ 	.short	0x0064
        /*001c*/ 	.short	0x0082
	.zero		2


//--------------------- .nv.info                  --------------------------
	.section	.nv.info,"",@"SHT_CUDA_INFO"
	.align	4


	//----- nvinfo : EIATTR_REGCOUNT
	.align		4
        /*0000*/ 	.byte	0x04, 0x2f
        /*0002*/ 	.short	(.L_1 - .L_0)
	.align		4
.L_0:
        /*0004*/ 	.word	index@(_Z21vectorScalarMulSharedPfPKffi)
        /*0008*/ 	.word	0x00000008


	//----- nvinfo : EIATTR_FRAME_SIZE
	.align		4
.L_1:
        /*000c*/ 	.byte	0x04, 0x11
        /*000e*/ 	.short	(.L_3 - .L_2)
	.align		4
.L_2:
        /*0010*/ 	.word	index@(_Z21vectorScalarMulSharedPfPKffi)
        /*0014*/ 	.word	0x00000000


	//----- nvinfo : EIATTR_MIN_STACK_SIZE
	.align		4
.L_3:
        /*0018*/ 	.byte	0x04, 0x12
        /*001a*/ 	.short	(.L_5 - .L_4)
	.align		4
.L_4:
        /*001c*/ 	.word	index@(_Z21vectorScalarMulSharedPfPKffi)
        /*0020*/ 	.word	0x00000000
.L_5:


//--------------------- .nv.compat                --------------------------
	.section	.nv.compat,"",@"SHT_CUDA_COMPAT_INFO"
	.align	4
        /*0000*/ 	.byte	0x02, 0x09, 0x00, 0x00, 0x02, 0x02, 0x01, 0x00, 0x02, 0x05, 0x05, 0x00, 0x03, 0x07, 0x01, 0x01
        /*0010*/ 	.byte	0x02, 0x03, 0x00, 0x00, 0x02, 0x06, 0x01, 0x00, 0x04, 0x0b, 0x08, 0x00, 0x09, 0x00, 0x00, 0x00
        /*0020*/ 	.byte	0x00, 0x00, 0x00, 0x00


//--------------------- .nv.info._Z21vectorScalarMulSharedPfPKffi --------------------------
	.section	.nv.info._Z21vectorScalarMulSharedPfPKffi,"",@"SHT_CUDA_INFO"
	.sectionflags	@""
	.align	4


	//----- nvinfo : EIATTR_CUDA_API_VERSION
	.align		4
        /*0000*/ 	.byte	0x04, 0x37
        /*0002*/ 	.short	(.L_7 - .L_6)
.L_6:
        /*0004*/ 	.word	0x00000082


	//----- nvinfo : EIATTR_KPARAM_INFO
	.align		4
.L_7:
        /*0008*/ 	.byte	0x04, 0x17
        /*000a*/ 	.short	(.L_9 - .L_8)
.L_8:
        /*000c*/ 	.word	0x00000000
        /*0010*/ 	.short	0x0003
        /*0012*/ 	.short	0x0014
        /*0014*/ 	.byte	0x00, 0xf0, 0x11, 0x00


	//----- nvinfo : EIATTR_KPARAM_INFO
	.align		4
.L_9:
        /*0018*/ 	.byte	0x04, 0x17
        /*001a*/ 	.short	(.L_11 - .L_10)
.L_10:
        /*001c*/ 	.word	0x00000000
        /*0020*/ 	.short	0x0002
        /*0022*/ 	.short	0x0010
        /*0024*/ 	.byte	0x00, 0xf0, 0x11, 0x00


	//----- nvinfo : EIATTR_KPARAM_INFO
	.align		4
.L_11:
        /*0028*/ 	.byte	0x04, 0x17
        /*002a*/ 	.short	(.L_13 - .L_12)
.L_12:
        /*002c*/ 	.word	0x00000000
        /*0030*/ 	.short	0x0001
        /*0032*/ 	.short	0x0008
        /*0034*/ 	.byte	0x00, 0xf5, 0x21, 0x00


	//----- nvinfo : EIATTR_KPARAM_INFO
	.align		4
.L_13:
        /*0038*/ 	.byte	0x04, 0x17
        /*003a*/ 	.short	(.L_15 - .L_14)
.L_14:
        /*003c*/ 	.word	0x00000000
        /*0040*/ 	.short	0x0000
        /*0042*/ 	.short	0x0000
        /*0044*/ 	.byte	0x00, 0xf5, 0x21, 0x00


	//----- nvinfo : EIATTR_SPARSE_MMA_MASK
	.align		4
.L_15:
        /*0048*/ 	.byte	0x03, 0x50
        /*004a*/ 	.short	0x0000


	//----- nvinfo : EIATTR_MAXREG_COUNT
	.align		4
        /*004c*/ 	.byte	0x03, 0x1b
        /*004e*/ 	.short	0x00ff


	//----- nvinfo : EIATTR_NUM_BARRIERS
	.align		4
        /*0050*/ 	.byte	0x02, 0x4c
        /*0052*/ 	.byte	0x01
	.zero		1


	//----- nvinfo : EIATTR_MERCURY_ISA_VERSION
	.align		4
        /*0054*/ 	.byte	0x03, 0x5f
        /*0056*/ 	.short	0x0101


	//----- nvinfo : EIATTR_VRC_CTA_INIT_COUNT
	.align		4
        /*0058*/ 	.byte	0x02, 0x4a
	.zero		1
	.zero		1


	//----- nvinfo : EIATTR_EXIT_INSTR_OFFSETS
	.align		4
        /*005c*/ 	.byte	0x04, 0x1c
        /*005e*/ 	.short	(.L_17 - .L_16)


	//   ....[0]....
.L_16:
        /*0060*/ 	.word	0x00000110


	//   ....[1]....
        /*0064*/ 	.word	0x00000180


	//----- nvinfo : EIATTR_CBANK_PARAM_SIZE
	.align		4
.L_17:
        /*0068*/ 	.byte	0x03, 0x19
        /*006a*/ 	.short	0x0018


	//----- nvinfo : EIATTR_PARAM_CBANK
	.align		4
        /*006c*/ 	.byte	0x04, 0x0a
        /*006e*/ 	.short	(.L_19 - .L_18)
	.align		4
.L_18:
        /*0070*/ 	.word	index@(.nv.constant0._Z21vectorScalarMulSharedPfPKffi)
        /*0074*/ 	.short	0x0380
        /*0076*/ 	.short	0x0018


	//----- nvinfo : EIATTR_SW_WAR
	.align		4
.L_19:
        /*0078*/ 	.byte	0x04, 0x36
        /*007a*/ 	.short	(.L_21 - .L_20)
.L_20:
        /*007c*/ 	.word	0x00000008
.L_21:


//--------------------- .nv.callgraph             --------------------------
	.section	.nv.callgraph,"",@"SHT_CUDA_CALLGRAPH"
	.align	4
	.sectionentsize	8
	.align		4
        /*0000*/ 	.word	0x00000000
	.align		4
        /*0004*/ 	.word	0xffffffff
	.align		4
        /*0008*/ 	.word	0x00000000
	.align		4
        /*000c*/ 	.word	0xfffffffe
	.align		4
        /*0010*/ 	.word	0x00000000
	.align		4
        /*0014*/ 	.word	0xfffffffd
	.align		4
        /*0018*/ 	.word	0x00000000
	.align		4
        /*001c*/ 	.word	0xfffffffc


//--------------------- .text._Z21vectorScalarMulSharedPfPKffi --------------------------
	.section	.text._Z21vectorScalarMulSharedPfPKffi,"ax",@progbits
	.align	128
        .global         _Z21vectorScalarMulSharedPfPKffi
        .type           _Z21vectorScalarMulSharedPfPKffi,@function
        .size           _Z21vectorScalarMulSharedPfPKffi,(.L_x_1 - _Z21vectorScalarMulSharedPfPKffi)
        .other          _Z21vectorScalarMulSharedPfPKffi,@"STO_CUDA_ENTRY STV_DEFAULT"
_Z21vectorScalarMulSharedPfPKffi:
.text._Z21vectorScalarMulSharedPfPKffi:
[----:B------:R-:W-:Y:S01]  /*0000*/  LDC R1, c[0x0][0x37c] ;  /* 0x0000df00ff017b82 */ /* 0x000fe20000000800 */
[----:B------:R-:W0:Y:S07]  /*0010*/  S2R R0, SR_TID.X ;  /* 0x0000000000007919 */ /* 0x000e2e0000002100 */
[----:B------:R-:W0:Y:S01]  /*0020*/  S2UR UR4, SR_CTAID.X ;  /* 0x00000000000479c3 */ /* 0x000e220000002500 */
[----:B------:R-:W1:Y:S01]  /*0030*/  LDCU UR5, c[0x0][0x394] ;  /* 0x00007280ff0577ac */ /* 0x000e620008000800 */
[----:B------:R-:W2:Y:S06]  /*0040*/  LDCU.64 UR6, c[0x0][0x358] ;  /* 0x00006b00ff0677ac */ /* 0x000eac0008000a00 */
[----:B------:R-:W0:Y:S02]  /*0050*/  LDC R5, c[0x0][0x360] ;  /* 0x0000d800ff057b82 */ /* 0x000e240000000800 */
[----:B0-----:R-:W-:-:S05]  /*0060*/  IMAD R5, R5, UR4, R0 ;  /* 0x0000000405057c24 */ /* 0x001fca000f8e0200 */
[----:B-1----:R-:W-:-:S13]  /*0070*/  ISETP.GE.AND P0, PT, R5, UR5, PT ;  /* 0x0000000505007c0c */ /* 0x002fda000bf06270 */
[----:B------:R-:W0:Y:S02]  /*0080*/  @!P0 LDC.64 R2, c[0x0][0x388] ;  /* 0x0000e200ff028b82 */ /* 0x000e240000000a00 */
[----:B0-----:R-:W-:-:S06]  /*0090*/  @!P0 IMAD.WIDE R2, R5, 0x4, R2 ;  /* 0x0000000405028825 */ /* 0x001fcc00078e0202 */
[----:B--2---:R-:W2:Y:S01]  /*00a0*/  @!P0 LDG.E R3, desc[UR6][R2.64] ;  /* 0x0000000602038981 */ /* 0x004ea2000c1e1900 */
[----:B------:R-:W0:Y:S01]  /*00b0*/  S2UR UR5, SR_CgaCtaId ;  /* 0x00000000000579c3 */ /* 0x000e220000008800 */
[----:B------:R-:W-:Y:S02]  /*00c0*/  UMOV UR4, 0x400 ;  /* 0x0000040000047882 */ /* 0x000fe40000000000 */
[----:B0-----:R-:W-:-:S06]  /*00d0*/  ULEA UR4, UR5, UR4, 0x18 ;  /* 0x0000000405047291 */ /* 0x001fcc000f8ec0ff */
[----:B------:R-:W-:-:S05]  /*00e0*/  LEA R0, R0, UR4, 0x2 ;  /* 0x0000000400007c11 */ /* 0x000fca000f8e10ff */
[----:B--2---:R0:W-:Y:S01]  /*00f0*/  @!P0 STS [R0], R3 ;  /* 0x0000000300008388 */ /* 0x0041e20000000800 */
[----:B------:R-:W-:Y:S06]  /*0100*/  BAR.SYNC.DEFER_BLOCKING 0x0 ;  /* 0x0000000000007b1d */ /* 0x000fec0000010000 */
[----:B------:R-:W-:Y:S05]  /*0110*/  @P0 EXIT ;  /* 0x000000000000094d */ /* 0x000fea0003800000 */
[----:B0-----:R-:W0:Y:S01]  /*0120*/  LDS R0, [R0] ;  /* 0x0000000000007984 */ /* 0x001e220000000800 */
[----:B------:R-:W1:Y:S01]  /*0130*/  LDC.64 R2, c[0x0][0x380] ;  /* 0x0000e000ff027b82 */ /* 0x000e620000000a00 */
[----:B------:R-:W0:Y:S01]  /*0140*/  LDCU UR4, c[0x0][0x390] ;  /* 0x00007200ff0477ac */ /* 0x000e220008000800 */
[----:B-1----:R-:W-:-:S04]  /*0150*/  IMAD.WIDE R2, R5, 0x4, R2 ;  /* 0x0000000405027825 */ /* 0x002fc800078e0202 */
[----:B0-----:R-:W-:-:S05]  /*0160*/  FMUL R5, R0, UR4 ;  /* 0x0000000400057c20 */ /* 0x001fca0008400000 */
[----:B------:R-:W-:Y:S01]  /*0170*/  STG.E desc[UR6][R2.64], R5 ;  /* 0x0000000502007986 */ /* 0x000fe2000c101906 */
[----:B------:R-:W-:Y:S05]  /*0180*/  EXIT ;  /* 0x000000000000794d */ /* 0x000fea0003800000 */
.L_x_0:
[----:B------:R-:W-:-:S00]  /*0190*/  BRA `(.L_x_0) ;  /* 0xfffffffc00fc7947 */ /* 0x000fc0000383ffff */
[----:B------:R-:W-:-:S00]  /*01a0*/  NOP ;  /* 0x0000000000007918 */ /* 0x000fc00000000000 */
        /* <DEDUP_REMOVED lines=13> */
.L_x_1:


//--------------------- .nv.shared._Z21vectorScalarMulSharedPfPKffi --------------------------
	.section	.nv.shared._Z21vectorScalarMulSharedPfPKffi,"aw",@nobits
	.sectionflags	@""
	.align	4
.nv.shared._Z21vectorScalarMulSharedPfPKffi:
	.zero		3072


//--------------------- .nv.shared.reserved.0     --------------------------
	.section	.nv.shared.reserved.0,"aw",@nobits
	.weak		__nv_reservedSMEM_offset_0_alias
	.size		__nv_reservedSMEM_offset_0_alias, 0, 64
	.other		__nv_reservedSMEM_offset_0_alias,@"STO_CUDA_RESERVED_SHARED STV_DEFAULT"
__nv_reservedSMEM_offset_0_alias:
	.zero		0
	.zero		64


//--------------------- .nv.constant0._Z21vectorScalarMulSharedPfPKffi --------------------------
	.section	.nv.constant0._Z21vectorScalarMulSharedPfPKffi,"a",@progbits
	.sectionflags	@""
	.align	4
.nv.constant0._Z21vectorScalarMulSharedPfPKffi:
	.zero		920


//--------------------- SYMBOLS --------------------------

	.type		.nv.reservedSmem.offset0,@object
	.size		.nv.reservedSmem.offset0,0x4
	.type		.nv.reservedSmem.cap,@object
	.size		.nv.reservedSmem.cap,0x4
